//
// Generated by NVIDIA NVVM Compiler
//
// Compiler Build ID: CL-36424714
// Cuda compilation tools, release 13.0, V13.0.88
// Based on NVVM 20.0.0
//

.version 9.0
.target sm_100
.address_size 64

	// .globl	_Z3addPxS_S_PiS0_

.visible .entry _Z3addPxS_S_PiS0_(
	.param .u64 .ptr .align 1 _Z3addPxS_S_PiS0__param_0,
	.param .u64 .ptr .align 1 _Z3addPxS_S_PiS0__param_1,
	.param .u64 .ptr .align 1 _Z3addPxS_S_PiS0__param_2,
	.param .u64 .ptr .align 1 _Z3addPxS_S_PiS0__param_3,
	.param .u64 .ptr .align 1 _Z3addPxS_S_PiS0__param_4
)
{
	.reg .pred 	%p<2>;
	.reg .b32 	%r<6>;
	.reg .b64 	%rd<20>;

	ld.param.u64 	%rd3, [_Z3addPxS_S_PiS0__param_0];
	ld.param.u64 	%rd4, [_Z3addPxS_S_PiS0__param_1];
	ld.param.u64 	%rd5, [_Z3addPxS_S_PiS0__param_2];
	ld.param.u64 	%rd1, [_Z3addPxS_S_PiS0__param_3];
	ld.param.u64 	%rd2, [_Z3addPxS_S_PiS0__param_4];
	cvta.to.global.u64 	%rd6, %rd5;
	cvta.to.global.u64 	%rd7, %rd4;
	cvta.to.global.u64 	%rd8, %rd3;
	mov.u32 	%r2, %tid.x;
	mov.u32 	%r3, %ctaid.x;
	mov.u32 	%r1, %ntid.x;
	mad.lo.s32 	%r4, %r3, %r1, %r2;
	cvt.u64.u32 	%rd9, %r4;
	mul.wide.u32 	%rd10, %r4, %r4;
	mul.wide.u32 	%rd11, %r4, 8;
	add.s64 	%rd12, %rd8, %rd11;
	st.global.u64 	[%rd12], %rd10;
	neg.s64 	%rd13, %rd9;
	add.s64 	%rd14, %rd7, %rd11;
	st.global.u64 	[%rd14], %rd13;
	ld.global.u64 	%rd15, [%rd12];
	sub.s64 	%rd16, %rd15, %rd9;
	add.s64 	%rd17, %rd6, %rd11;
	st.global.u64 	[%rd17], %rd16;
	setp.ne.s32 	%p1, %r4, 0;
	@%p1 bra 	$L__BB0_2;
	cvta.to.global.u64 	%rd18, %rd1;
	cvta.to.global.u64 	%rd19, %rd2;
	st.global.u32 	[%rd18], %r1;
	mov.u32 	%r5, %nctaid.x;
	st.global.u32 	[%rd19], %r5;
$L__BB0_2:
	ret;

}


// ===== COMPILED SASS (sm_100) =====

	.target	sm_100

	.elftype	@"ET_EXEC"


//--------------------- .note.nv.tkinfo           --------------------------
	.section	.note.nv.tkinfo,"",@"SHT_NOTE"
	.sectionflags	@"SHF_NOTE_NV_TKINFO"
	.tkinfo
        /*0018*/ 	.word	0x00000002
        /*0030*/ 	.string	""
        /*0030*/ 	.string	"ptxas"
        /*0030*/ 	.string	"Cuda compilation tools, release 13.0, V13.0.88"
        /*0030*/ 	.string	"Build cuda_13.0.r13.0/compiler.36424714_0"
        /*0030*/ 	.string	"-arch sm_100 -m 64 "



//--------------------- .note.nv.cuinfo           --------------------------
	.section	.note.nv.cuinfo,"",@"SHT_NOTE"
	.sectionflags	@"SHF_NOTE_NV_CUINFO"
        /*0018*/ 	.short	0x0002
        /*001a*/ 	.short	0x0064
        /*001c*/ 	.short	0x0082
	.zero		2


//--------------------- .nv.info                  --------------------------
	.section	.nv.info,"",@"SHT_CUDA_INFO"
	.align	4


	//----- nvinfo : EIATTR_REGCOUNT
	.align		4
        /*0000*/ 	.byte	0x04, 0x2f
        /*0002*/ 	.short	(.L_1 - .L_0)
	.align		4
.L_0:
        /*0004*/ 	.word	index@(_Z3addPxS_S_PiS0_)
        /*0008*/ 	.word	0x00000014


	//----- nvinfo : EIATTR_FRAME_SIZE
	.align		4
.L_1:
        /*000c*/ 	.byte	0x04, 0x11
        /*000e*/ 	.short	(.L_3 - .L_2)
	.align		4
.L_2:
        /*0010*/ 	.word	index@(_Z3addPxS_S_PiS0_)
        /*0014*/ 	.word	0x00000000


	//----- nvinfo : EIATTR_MIN_STACK_SIZE
	.align		4
.L_3:
        /*0018*/ 	.byte	0x04, 0x12
        /*001a*/ 	.short	(.L_5 - .L_4)
	.align		4
.L_4:
        /*001c*/ 	.word	index@(_Z3addPxS_S_PiS0_)
        /*0020*/ 	.word	0x00000000
.L_5:


//--------------------- .nv.compat                --------------------------
	.section	.nv.compat,"",@"SHT_CUDA_COMPAT_INFO"
	.align	4
        /*0000*/ 	.byte	0x02, 0x09, 0x00, 0x00, 0x02, 0x02, 0x01, 0x00, 0x02, 0x05, 0x05, 0x00, 0x03, 0x07, 0x01, 0x01
        /*0010*/ 	.byte	0x02, 0x03, 0x00, 0x00, 0x02, 0x06, 0x01, 0x00, 0x04, 0x0b, 0x08, 0x00, 0x09, 0x00, 0x00, 0x00
        /*0020*/ 	.byte	0x00, 0x00, 0x00, 0x00


//--------------------- .nv.info._Z3addPxS_S_PiS0_ --------------------------
	.section	.nv.info._Z3addPxS_S_PiS0_,"",@"SHT_CUDA_INFO"
	.sectionflags	@""
	.align	4


	//----- nvinfo : EIATTR_CUDA_API_VERSION
	.align		4
        /*0000*/ 	.byte	0x04, 0x37
        /*0002*/ 	.short	(.L_7 - .L_6)
.L_6:
        /*0004*/ 	.word	0x00000082


	//----- nvinfo : EIATTR_KPARAM_INFO
	.align		4
.L_7:
        /*0008*/ 	.byte	0x04, 0x17
        /*000a*/ 	.short	(.L_9 - .L_8)
.L_8:
        /*000c*/ 	.word	0x00000000
        /*0010*/ 	.short	0x0004
        /*0012*/ 	.short	0x0020
        /*0014*/ 	.byte	0x00, 0xf5, 0x21, 0x00


	//----- nvinfo : EIATTR_KPARAM_INFO
	.align		4
.L_9:
        /*0018*/ 	.byte	0x04, 0x17
        /*001a*/ 	.short	(.L_11 - .L_10)
.L_10:
        /*001c*/ 	.word	0x00000000
        /*0020*/ 	.short	0x0003
        /*0022*/ 	.short	0x0018
        /*0024*/ 	.byte	0x00, 0xf5, 0x21, 0x00


	//----- nvinfo : EIATTR_KPARAM_INFO
	.align		4
.L_11:
        /*0028*/ 	.byte	0x04, 0x17
        /*002a*/ 	.short	(.L_13 - .L_12)
.L_12:
        /*002c*/ 	.word	0x00000000
        /*0030*/ 	.short	0x0002
        /*0032*/ 	.short	0x0010
        /*0034*/ 	.byte	0x00, 0xf5, 0x21, 0x00


	//----- nvinfo : EIATTR_KPARAM_INFO
	.align		4
.L_13:
        /*0038*/ 	.byte	0x04, 0x17
        /*003a*/ 	.short	(.L_15 - .L_14)
.L_14:
        /*003c*/ 	.word	0x00000000
        /*0040*/ 	.short	0x0001
        /*0042*/ 	.short	0x0008
        /*0044*/ 	.byte	0x00, 0xf5, 0x21, 0x00


	//----- nvinfo : EIATTR_KPARAM_INFO
	.align		4
.L_15:
        /*0048*/ 	.byte	0x04, 0x17
        /*004a*/ 	.short	(.L_17 - .L_16)
.L_16:
        /*004c*/ 	.word	0x00000000
        /*0050*/ 	.short	0x0000
        /*0052*/ 	.short	0x0000
        /*0054*/ 	.byte	0x00, 0xf5, 0x21, 0x00


	//----- nvinfo : EIATTR_SPARSE_MMA_MASK
	.align		4
.L_17:
        /*0058*/ 	.byte	0x03, 0x50
        /*005a*/ 	.short	0x0000


	//----- nvinfo : EIATTR_MAXREG_COUNT
	.align		4
        /*005c*/ 	.byte	0x03, 0x1b
        /*005e*/ 	.short	0x00ff


	//----- nvinfo : EIATTR_MERCURY_ISA_VERSION
	.align		4
        /*0060*/ 	.byte	0x03, 0x5f
        /*0062*/ 	.short	0x0101


	//----- nvinfo : EIATTR_VRC_CTA_INIT_COUNT
	.align		4
        /*0064*/ 	.byte	0x02, 0x4a
	.zero		1
	.zero		1


	//----- nvinfo : EIATTR_EXIT_INSTR_OFFSETS
	.align		4
        /*0068*/ 	.byte	0x04, 0x1c
        /*006a*/ 	.short	(.L_19 - .L_18)


	//   ....[0]....
.L_18:
        /*006c*/ 	.word	0x00000160


	//   ....[1]....
        /*0070*/ 	.word	0x000001c0


	//----- nvinfo : EIATTR_CBANK_PARAM_SIZE
	.align		4
.L_19:
        /*0074*/ 	.byte	0x03, 0x19
        /*0076*/ 	.short	0x0028


	//----- nvinfo : EIATTR_PARAM_CBANK
	.align		4
        /*0078*/ 	.byte	0x04, 0x0a
        /*007a*/ 	.short	(.L_21 - .L_20)
	.align		4
.L_20:
        /*007c*/ 	.word	index@(.nv.constant0._Z3addPxS_S_PiS0_)
        /*0080*/ 	.short	0x0380
        /*0082*/ 	.short	0x0028


	//----- nvinfo : EIATTR_SW_WAR
	.align		4
.L_21:
        /*0084*/ 	.byte	0x04, 0x36
        /*0086*/ 	.short	(.L_23 - .L_22)
.L_22:
        /*0088*/ 	.word	0x00000008
.L_23:


//--------------------- .nv.callgraph             --------------------------
	.section	.nv.callgraph,"",@"SHT_CUDA_CALLGRAPH"
	.align	4
	.sectionentsize	8
	.align		4
        /*0000*/ 	.word	0x00000000
	.align		4
        /*0004*/ 	.word	0xffffffff
	.align		4
        /*0008*/ 	.word	0x00000000
	.align		4
        /*000c*/ 	.word	0xfffffffe
	.align		4
        /*0010*/ 	.word	0x00000000
	.align		4
        /*0014*/ 	.word	0xfffffffd
	.align		4
        /*0018*/ 	.word	0x00000000
	.align		4
        /*001c*/ 	.word	0xfffffffc


//--------------------- .text._Z3addPxS_S_PiS0_   --------------------------
	.section	.text._Z3addPxS_S_PiS0_,"ax",@progbits
	.align	128
        .global         _Z3addPxS_S_PiS0_
        .type           _Z3addPxS_S_PiS0_,@function
        .size           _Z3addPxS_S_PiS0_,(.L_x_1 - _Z3addPxS_S_PiS0_)
        .other          _Z3addPxS_S_PiS0_,@"STO_CUDA_ENTRY STV_DEFAULT"
_Z3addPxS_S_PiS0_:
.text._Z3addPxS_S_PiS0_:
[----:B------:R-:W-:Y:S01]  /*0000*/  LDC R1, c[0x0][0x37c] ;  /* 0x0000df00ff017b82 */ /* 0x000fe20000000800 */
[----:B------:R-:W0:Y:S07]  /*0010*/  S2R R17, SR_TID.X ;  /* 0x0000000000117919 */ /* 0x000e2e0000002100 */
[----:B------:R-:W0:Y:S01]  /*0020*/  S2UR UR6, SR_CTAID.X ;  /* 0x00000000000679c3 */ /* 0x000e220000002500 */
[----:B------:R-:W1:Y:S07]  /*0030*/  LDCU.64 UR4, c[0x0][0x358] ;  /* 0x00006b00ff0477ac */ /* 0x000e6e0008000a00 */
[----:B------:R-:W0:Y:S08]  /*0040*/  LDC R0, c[0x0][0x360] ;  /* 0x0000d800ff007b82 */ /* 0x000e300000000800 */
[----:B------:R-:W2:Y:S08]  /*0050*/  LDC.64 R4, c[0x0][0x380] ;  /* 0x0000e000ff047b82 */ /* 0x000eb00000000a00 */
[----:B------:R-:W3:Y:S01]  /*0060*/  LDC.64 R6, c[0x0][0x388] ;  /* 0x0000e200ff067b82 */ /* 0x000ee20000000a00 */
[----:B0-----:R-:W-:-:S07]  /*0070*/  IMAD R17, R0, UR6, R17 ;  /* 0x0000000600117c24 */ /* 0x001fce000f8e0211 */
[----:B------:R-:W0:Y:S01]  /*0080*/  LDC.64 R14, c[0x0][0x390] ;  /* 0x0000e400ff0e7b82 */ /* 0x000e220000000a00 */
[-C--:B------:R-:W-:Y:S01]  /*0090*/  IMAD.WIDE.U32 R2, R17, R17.reuse, RZ ;  /* 0x0000001111027225 */ /* 0x080fe200078e00ff */
[----:B------:R-:W-:-:S03]  /*00a0*/  IADD3 R10, P0, PT, RZ, -R17, RZ ;  /* 0x80000011ff0a7210 */ /* 0x000fc60007f1e0ff */
[----:B--2---:R-:W-:Y:S01]  /*00b0*/  IMAD.WIDE.U32 R4, R17, 0x8, R4 ;  /* 0x0000000811047825 */ /* 0x004fe200078e0004 */
[----:B------:R-:W-:-:S04]  /*00c0*/  IADD3.X R11, PT, PT, RZ, -0x1, RZ, P0, !PT ;  /* 0xffffffffff0b7810 */ /* 0x000fc800007fe4ff */
[----:B-1----:R1:W-:Y:S01]  /*00d0*/  STG.E.64 desc[UR4][R4.64], R2 ;  /* 0x0000000204007986 */ /* 0x0023e2000c101b04 */
[----:B---3--:R-:W-:-:S05]  /*00e0*/  IMAD.WIDE.U32 R6, R17, 0x8, R6 ;  /* 0x0000000811067825 */ /* 0x008fca00078e0006 */
[----:B------:R1:W-:Y:S04]  /*00f0*/  STG.E.64 desc[UR4][R6.64], R10 ;  /* 0x0000000a06007986 */ /* 0x0003e8000c101b04 */
[----:B------:R-:W2:Y:S01]  /*0100*/  LDG.E.64 R8, desc[UR4][R4.64] ;  /* 0x0000000404087981 */ /* 0x000ea2000c1e1b00 */
[C---:B------:R-:W-:Y:S02]  /*0110*/  ISETP.NE.AND P0, PT, R17.reuse, RZ, PT ;  /* 0x000000ff1100720c */ /* 0x040fe40003f05270 */
[----:B--2---:R-:W-:-:S04]  /*0120*/  IADD3 R12, P1, PT, -R17, R8, RZ ;  /* 0x00000008110c7210 */ /* 0x004fc80007f3e1ff */
[----:B------:R-:W-:Y:S01]  /*0130*/  IADD3.X R13, PT, PT, R9, -0x1, RZ, P1, !PT ;  /* 0xffffffff090d7810 */ /* 0x000fe20000ffe4ff */
[----:B0-----:R-:W-:-:S05]  /*0140*/  IMAD.WIDE.U32 R8, R17, 0x8, R14 ;  /* 0x0000000811087825 */ /* 0x001fca00078e000e */
[----:B------:R1:W-:Y:S01]  /*0150*/  STG.E.64 desc[UR4][R8.64], R12 ;  /* 0x0000000c08007986 */ /* 0x0003e2000c101b04 */
[----:B------:R-:W-:Y:S05]  /*0160*/  @P0 EXIT ;  /* 0x000000000000094d */ /* 0x000fea0003800000 */
[----:B-1----:R-:W0:Y:S08]  /*0170*/  LDC.64 R2, c[0x0][0x398] ;  /* 0x0000e600ff027b82 */ /* 0x002e300000000a00 */
[----:B------:R-:W1:Y:S08]  /*0180*/  LDC R7, c[0x0][0x370] ;  /* 0x0000dc00ff077b82 */ /* 0x000e700000000800 */
[----:B------:R-:W1:Y:S01]  /*0190*/  LDC.64 R4, c[0x0][0x3a0] ;  /* 0x0000e800ff047b82 */ /* 0x000e620000000a00 */
[----:B0-----:R-:W-:Y:S04]  /*01a0*/  STG.E desc[UR4][R2.64], R0 ;  /* 0x0000000002007986 */ /* 0x001fe8000c101904 */
[----:B-1----:R-:W-:Y:S01]  /*01b0*/  STG.E desc[UR4][R4.64], R7 ;  /* 0x0000000704007986 */ /* 0x002fe2000c101904 */
[----:B------:R-:W-:Y:S05]  /*01c0*/  EXIT ;  /* 0x000000000000794d */ /* 0x000fea0003800000 */
.L_x_0:
[----:B------:R-:W-:-:S00]  /*01d0*/  BRA `(.L_x_0) ;  /* 0xfffffffc00fc7947 */ /* 0x000fc0000383ffff */
[----:B------:R-:W-:-:S00]  /*01e0*/  NOP ;  /* 0x0000000000007918 */ /* 0x000fc00000000000 */
        /* <DEDUP_REMOVED lines=9> */
.L_x_1:


//--------------------- .nv.shared.reserved.0     --------------------------
	.section	.nv.shared.reserved.0,"aw",@nobits
	.weak		__nv_reservedSMEM_offset_0_alias
	.size		__nv_reservedSMEM_offset_0_alias, 0, 64
	.other		__nv_reservedSMEM_offset_0_alias,@"STO_CUDA_RESERVED_SHARED STV_DEFAULT"
__nv_reservedSMEM_offset_0_alias:
	.zero		0
	.zero		64


//--------------------- .nv.constant0._Z3addPxS_S_PiS0_ --------------------------
	.section	.nv.constant0._Z3addPxS_S_PiS0_,"a",@progbits
	.sectionflags	@""
	.align	4
.nv.constant0._Z3addPxS_S_PiS0_:
	.zero		936


//--------------------- SYMBOLS --------------------------

	.type		.nv.reservedSmem.offset0,@object
	.size		.nv.reservedSmem.offset0,0x4
